//
// Generated by NVIDIA NVVM Compiler
//
// Compiler Build ID: CL-36424714
// Cuda compilation tools, release 13.0, V13.0.88
// Based on NVVM 20.0.0
//

.version 9.0
.target sm_100
.address_size 64

	// .globl	_Z6vecAddPfS_S_
.global .align 1 .b8 _ZN34_INTERNAL_0fa9855f_4_k_cu_a311767b4cuda3std3__45__cpo5beginE[1];
.global .align 1 .b8 _ZN34_INTERNAL_0fa9855f_4_k_cu_a311767b4cuda3std3__45__cpo3endE[1];
.global .align 1 .b8 _ZN34_INTERNAL_0fa9855f_4_k_cu_a311767b4cuda3std3__45__cpo6cbeginE[1];
.global .align 1 .b8 _ZN34_INTERNAL_0fa9855f_4_k_cu_a311767b4cuda3std3__45__cpo4cendE[1];
.global .align 1 .b8 _ZN34_INTERNAL_0fa9855f_4_k_cu_a311767b4cuda3std3__45__cpo6rbeginE[1];
.global .align 1 .b8 _ZN34_INTERNAL_0fa9855f_4_k_cu_a311767b4cuda3std3__45__cpo4rendE[1];
.global .align 1 .b8 _ZN34_INTERNAL_0fa9855f_4_k_cu_a311767b4cuda3std3__45__cpo7crbeginE[1];
.global .align 1 .b8 _ZN34_INTERNAL_0fa9855f_4_k_cu_a311767b4cuda3std3__45__cpo5crendE[1];
.global .align 1 .b8 _ZN34_INTERNAL_0fa9855f_4_k_cu_a311767b4cuda3std3__419piecewise_constructE[1];
.global .align 1 .b8 _ZN34_INTERNAL_0fa9855f_4_k_cu_a311767b4cuda3std6ranges3__45__cpo4swapE[1];
.global .align 1 .b8 _ZN34_INTERNAL_0fa9855f_4_k_cu_a311767b4cuda3std6ranges3__45__cpo9iter_moveE[1];
.global .align 1 .b8 _ZN34_INTERNAL_0fa9855f_4_k_cu_a311767b4cuda3std6ranges3__45__cpo5beginE[1];
.global .align 1 .b8 _ZN34_INTERNAL_0fa9855f_4_k_cu_a311767b4cuda3std6ranges3__45__cpo3endE[1];
.global .align 1 .b8 _ZN34_INTERNAL_0fa9855f_4_k_cu_a311767b4cuda3std6ranges3__45__cpo6cbeginE[1];
.global .align 1 .b8 _ZN34_INTERNAL_0fa9855f_4_k_cu_a311767b4cuda3std6ranges3__45__cpo4cendE[1];
.global .align 1 .b8 _ZN34_INTERNAL_0fa9855f_4_k_cu_a311767b4cuda3std6ranges3__45__cpo7advanceE[1];
.global .align 1 .b8 _ZN34_INTERNAL_0fa9855f_4_k_cu_a311767b4cuda3std6ranges3__45__cpo9iter_swapE[1];
.global .align 1 .b8 _ZN34_INTERNAL_0fa9855f_4_k_cu_a311767b4cuda3std6ranges3__45__cpo4nextE[1];
.global .align 1 .b8 _ZN34_INTERNAL_0fa9855f_4_k_cu_a311767b4cuda3std6ranges3__45__cpo4prevE[1];
.global .align 1 .b8 _ZN34_INTERNAL_0fa9855f_4_k_cu_a311767b4cuda3std6ranges3__45__cpo4dataE[1];
.global .align 1 .b8 _ZN34_INTERNAL_0fa9855f_4_k_cu_a311767b4cuda3std6ranges3__45__cpo5cdataE[1];
.global .align 1 .b8 _ZN34_INTERNAL_0fa9855f_4_k_cu_a311767b4cuda3std6ranges3__45__cpo4sizeE[1];
.global .align 1 .b8 _ZN34_INTERNAL_0fa9855f_4_k_cu_a311767b4cuda3std6ranges3__45__cpo5ssizeE[1];
.global .align 1 .b8 _ZN34_INTERNAL_0fa9855f_4_k_cu_a311767b4cuda3std6ranges3__45__cpo8distanceE[1];

.visible .entry _Z6vecAddPfS_S_(
	.param .u64 .ptr .align 1 _Z6vecAddPfS_S__param_0,
	.param .u64 .ptr .align 1 _Z6vecAddPfS_S__param_1,
	.param .u64 .ptr .align 1 _Z6vecAddPfS_S__param_2
)
{
	.reg .b32 	%r<5>;
	.reg .b32 	%f<4>;
	.reg .b64 	%rd<11>;

	ld.param.u64 	%rd1, [_Z6vecAddPfS_S__param_0];
	ld.param.u64 	%rd2, [_Z6vecAddPfS_S__param_1];
	ld.param.u64 	%rd3, [_Z6vecAddPfS_S__param_2];
	cvta.to.global.u64 	%rd4, %rd3;
	cvta.to.global.u64 	%rd5, %rd2;
	cvta.to.global.u64 	%rd6, %rd1;
	mov.u32 	%r1, %tid.x;
	mov.u32 	%r2, %ntid.x;
	mov.u32 	%r3, %ctaid.x;
	mad.lo.s32 	%r4, %r2, %r3, %r1;
	mul.wide.s32 	%rd7, %r4, 4;
	add.s64 	%rd8, %rd6, %rd7;
	ld.global.f32 	%f1, [%rd8];
	add.s64 	%rd9, %rd5, %rd7;
	ld.global.f32 	%f2, [%rd9];
	add.f32 	%f3, %f1, %f2;
	add.s64 	%rd10, %rd4, %rd7;
	st.global.f32 	[%rd10], %f3;
	ret;

}


// ===== COMPILED SASS (sm_100) =====

	.target	sm_100

	.elftype	@"ET_EXEC"


//--------------------- .note.nv.tkinfo           --------------------------
	.section	.note.nv.tkinfo,"",@"SHT_NOTE"
	.sectionflags	@"SHF_NOTE_NV_TKINFO"
	.tkinfo
        /*0018*/ 	.word	0x00000002
        /*0030*/ 	.string	""
        /*0030*/ 	.string	"ptxas"
        /*0030*/ 	.string	"Cuda compilation tools, release 13.0, V13.0.88"
        /*0030*/ 	.string	"Build cuda_13.0.r13.0/compiler.36424714_0"
        /*0030*/ 	.string	"-arch sm_100 -m 64 "



//--------------------- .note.nv.cuinfo           --------------------------
	.section	.note.nv.cuinfo,"",@"SHT_NOTE"
	.sectionflags	@"SHF_NOTE_NV_CUINFO"
        /*0018*/ 	.short	0x0002
        /*001a*/ 	.short	0x0064
        /*001c*/ 	.short	0x0082
	.zero		2


//--------------------- .nv.info                  --------------------------
	.section	.nv.info,"",@"SHT_CUDA_INFO"
	.align	4


	//----- nvinfo : EIATTR_REGCOUNT
	.align		4
        /*0000*/ 	.byte	0x04, 0x2f
        /*0002*/ 	.short	(.L_25 - .L_24)
	.align		4
.L_24:
        /*0004*/ 	.word	index@(_Z6vecAddPfS_S_)
        /*0008*/ 	.word	0x0000000c


	//----- nvinfo : EIATTR_FRAME_SIZE
	.align		4
.L_25:
        /*000c*/ 	.byte	0x04, 0x11
        /*000e*/ 	.short	(.L_27 - .L_26)
	.align		4
.L_26:
        /*0010*/ 	.word	index@(_Z6vecAddPfS_S_)
        /*0014*/ 	.word	0x00000000


	//----- nvinfo : EIATTR_MIN_STACK_SIZE
	.align		4
.L_27:
        /*0018*/ 	.byte	0x04, 0x12
        /*001a*/ 	.short	(.L_29 - .L_28)
	.align		4
.L_28:
        /*001c*/ 	.word	index@(_Z6vecAddPfS_S_)
        /*0020*/ 	.word	0x00000000
.L_29:


//--------------------- .nv.compat                --------------------------
	.section	.nv.compat,"",@"SHT_CUDA_COMPAT_INFO"
	.align	4
        /*0000*/ 	.byte	0x02, 0x09, 0x00, 0x00, 0x02, 0x02, 0x01, 0x00, 0x02, 0x05, 0x05, 0x00, 0x03, 0x07, 0x01, 0x01
        /*0010*/ 	.byte	0x02, 0x03, 0x00, 0x00, 0x02, 0x06, 0x01, 0x00, 0x04, 0x0b, 0x08, 0x00, 0x09, 0x00, 0x00, 0x00
        /*0020*/ 	.byte	0x00, 0x00, 0x00, 0x00


//--------------------- .nv.info._Z6vecAddPfS_S_  --------------------------
	.section	.nv.info._Z6vecAddPfS_S_,"",@"SHT_CUDA_INFO"
	.sectionflags	@""
	.align	4


	//----- nvinfo : EIATTR_CUDA_API_VERSION
	.align		4
        /*0000*/ 	.byte	0x04, 0x37
        /*0002*/ 	.short	(.L_31 - .L_30)
.L_30:
        /*0004*/ 	.word	0x00000082


	//----- nvinfo : EIATTR_KPARAM_INFO
	.align		4
.L_31:
        /*0008*/ 	.byte	0x04, 0x17
        /*000a*/ 	.short	(.L_33 - .L_32)
.L_32:
        /*000c*/ 	.word	0x00000000
        /*0010*/ 	.short	0x0002
        /*0012*/ 	.short	0x0010
        /*0014*/ 	.byte	0x00, 0xf5, 0x21, 0x00


	//----- nvinfo : EIATTR_KPARAM_INFO
	.align		4
.L_33:
        /*0018*/ 	.byte	0x04, 0x17
        /*001a*/ 	.short	(.L_35 - .L_34)
.L_34:
        /*001c*/ 	.word	0x00000000
        /*0020*/ 	.short	0x0001
        /*0022*/ 	.short	0x0008
        /*0024*/ 	.byte	0x00, 0xf5, 0x21, 0x00


	//----- nvinfo : EIATTR_KPARAM_INFO
	.align		4
.L_35:
        /*0028*/ 	.byte	0x04, 0x17
        /*002a*/ 	.short	(.L_37 - .L_36)
.L_36:
        /*002c*/ 	.word	0x00000000
        /*0030*/ 	.short	0x0000
        /*0032*/ 	.short	0x0000
        /*0034*/ 	.byte	0x00, 0xf5, 0x21, 0x00


	//----- nvinfo : EIATTR_SPARSE_MMA_MASK
	.align		4
.L_37:
        /*0038*/ 	.byte	0x03, 0x50
        /*003a*/ 	.short	0x0000


	//----- nvinfo : EIATTR_MAXREG_COUNT
	.align		4
        /*003c*/ 	.byte	0x03, 0x1b
        /*003e*/ 	.short	0x00ff


	//----- nvinfo : EIATTR_MERCURY_ISA_VERSION
	.align		4
        /*0040*/ 	.byte	0x03, 0x5f
        /*0042*/ 	.short	0x0101


	//----- nvinfo : EIATTR_VRC_CTA_INIT_COUNT
	.align		4
        /*0044*/ 	.byte	0x02, 0x4a
	.zero		1
	.zero		1


	//----- nvinfo : EIATTR_EXIT_INSTR_OFFSETS
	.align		4
        /*0048*/ 	.byte	0x04, 0x1c
        /*004a*/ 	.short	(.L_39 - .L_38)


	//   ....[0]....
.L_38:
        /*004c*/ 	.word	0x00000100


	//----- nvinfo : EIATTR_CBANK_PARAM_SIZE
	.align		4
.L_39:
        /*0050*/ 	.byte	0x03, 0x19
        /*0052*/ 	.short	0x0018


	//----- nvinfo : EIATTR_PARAM_CBANK
	.align		4
        /*0054*/ 	.byte	0x04, 0x0a
        /*0056*/ 	.short	(.L_41 - .L_40)
	.align		4
.L_40:
        /*0058*/ 	.word	index@(.nv.constant0._Z6vecAddPfS_S_)
        /*005c*/ 	.short	0x0380
        /*005e*/ 	.short	0x0018


	//----- nvinfo : EIATTR_SW_WAR
	.align		4
.L_41:
        /*0060*/ 	.byte	0x04, 0x36
        /*0062*/ 	.short	(.L_43 - .L_42)
.L_42:
        /*0064*/ 	.word	0x00000008
.L_43:


//--------------------- .nv.callgraph             --------------------------
	.section	.nv.callgraph,"",@"SHT_CUDA_CALLGRAPH"
	.align	4
	.sectionentsize	8
	.align		4
        /*0000*/ 	.word	0x00000000
	.align		4
        /*0004*/ 	.word	0xffffffff
	.align		4
        /*0008*/ 	.word	0x00000000
	.align		4
        /*000c*/ 	.word	0xfffffffe
	.align		4
        /*0010*/ 	.word	0x00000000
	.align		4
        /*0014*/ 	.word	0xfffffffd
	.align		4
        /*0018*/ 	.word	0x00000000
	.align		4
        /*001c*/ 	.word	0xfffffffc


//--------------------- .nv.constant4             --------------------------
	.section	.nv.constant4,"a",@progbits
	.align	8
	.align		8
.nv.constant4:
        /*0000*/ 	.dword	_ZN34_INTERNAL_0fa9855f_4_k_cu_a311767b4cuda3std3__45__cpo5beginE
	.align		8
        /*0008*/ 	.dword	_ZN34_INTERNAL_0fa9855f_4_k_cu_a311767b4cuda3std3__45__cpo3endE
	.align		8
        /*0010*/ 	.dword	_ZN34_INTERNAL_0fa9855f_4_k_cu_a311767b4cuda3std3__45__cpo6cbeginE
	.align		8
        /*0018*/ 	.dword	_ZN34_INTERNAL_0fa9855f_4_k_cu_a311767b4cuda3std3__45__cpo4cendE
	.align		8
        /*0020*/ 	.dword	_ZN34_INTERNAL_0fa9855f_4_k_cu_a311767b4cuda3std3__45__cpo6rbeginE
	.align		8
        /*0028*/ 	.dword	_ZN34_INTERNAL_0fa9855f_4_k_cu_a311767b4cuda3std3__45__cpo4rendE
	.align		8
        /*0030*/ 	.dword	_ZN34_INTERNAL_0fa9855f_4_k_cu_a311767b4cuda3std3__45__cpo7crbeginE
	.align		8
        /*0038*/ 	.dword	_ZN34_INTERNAL_0fa9855f_4_k_cu_a311767b4cuda3std3__45__cpo5crendE
	.align		8
        /*0040*/ 	.dword	_ZN34_INTERNAL_0fa9855f_4_k_cu_a311767b4cuda3std3__419piecewise_constructE
	.align		8
        /*0048*/ 	.dword	_ZN34_INTERNAL_0fa9855f_4_k_cu_a311767b4cuda3std6ranges3__45__cpo4swapE
	.align		8
        /*0050*/ 	.dword	_ZN34_INTERNAL_0fa9855f_4_k_cu_a311767b4cuda3std6ranges3__45__cpo9iter_moveE
	.align		8
        /*0058*/ 	.dword	_ZN34_INTERNAL_0fa9855f_4_k_cu_a311767b4cuda3std6ranges3__45__cpo5beginE
	.align		8
        /*0060*/ 	.dword	_ZN34_INTERNAL_0fa9855f_4_k_cu_a311767b4cuda3std6ranges3__45__cpo3endE
	.align		8
        /*0068*/ 	.dword	_ZN34_INTERNAL_0fa9855f_4_k_cu_a311767b4cuda3std6ranges3__45__cpo6cbeginE
	.align		8
        /*0070*/ 	.dword	_ZN34_INTERNAL_0fa9855f_4_k_cu_a311767b4cuda3std6ranges3__45__cpo4cendE
	.align		8
        /*0078*/ 	.dword	_ZN34_INTERNAL_0fa9855f_4_k_cu_a311767b4cuda3std6ranges3__45__cpo7advanceE
	.align		8
        /*0080*/ 	.dword	_ZN34_INTERNAL_0fa9855f_4_k_cu_a311767b4cuda3std6ranges3__45__cpo9iter_swapE
	.align		8
        /*0088*/ 	.dword	_ZN34_INTERNAL_0fa9855f_4_k_cu_a311767b4cuda3std6ranges3__45__cpo4nextE
	.align		8
        /*0090*/ 	.dword	_ZN34_INTERNAL_0fa9855f_4_k_cu_a311767b4cuda3std6ranges3__45__cpo4prevE
	.align		8
        /*0098*/ 	.dword	_ZN34_INTERNAL_0fa9855f_4_k_cu_a311767b4cuda3std6ranges3__45__cpo4dataE
	.align		8
        /*00a0*/ 	.dword	_ZN34_INTERNAL_0fa9855f_4_k_cu_a311767b4cuda3std6ranges3__45__cpo5cdataE
	.align		8
        /*00a8*/ 	.dword	_ZN34_INTERNAL_0fa9855f_4_k_cu_a311767b4cuda3std6ranges3__45__cpo4sizeE
	.align		8
        /*00b0*/ 	.dword	_ZN34_INTERNAL_0fa9855f_4_k_cu_a311767b4cuda3std6ranges3__45__cpo5ssizeE
	.align		8
        /*00b8*/ 	.dword	_ZN34_INTERNAL_0fa9855f_4_k_cu_a311767b4cuda3std6ranges3__45__cpo8distanceE


//--------------------- .text._Z6vecAddPfS_S_     --------------------------
	.section	.text._Z6vecAddPfS_S_,"ax",@progbits
	.align	128
        .global         _Z6vecAddPfS_S_
        .type           _Z6vecAddPfS_S_,@function
        .size           _Z6vecAddPfS_S_,(.L_x_1 - _Z6vecAddPfS_S_)
        .other          _Z6vecAddPfS_S_,@"STO_CUDA_ENTRY STV_DEFAULT"
_Z6vecAddPfS_S_:
.text._Z6vecAddPfS_S_:
[----:B------:R-:W-:Y:S01]  /*0000*/  LDC R1, c[0x0][0x37c] ;  /* 0x0000df00ff017b82 */ /* 0x000fe20000000800 */
[----:B------:R-:W0:Y:S07]  /*0010*/  S2R R9, SR_TID.X ;  /* 0x0000000000097919 */ /* 0x000e2e0000002100 */
[----:B------:R-:W1:Y:S01]  /*0020*/  LDC.64 R2, c[0x0][0x380] ;  /* 0x0000e000ff027b82 */ /* 0x000e620000000a00 */
[----:B------:R-:W0:Y:S01]  /*0030*/  LDCU UR6, c[0x0][0x360] ;  /* 0x00006c00ff0677ac */ /* 0x000e220008000800 */
[----:B------:R-:W0:Y:S01]  /*0040*/  S2R R0, SR_CTAID.X ;  /* 0x0000000000007919 */ /* 0x000e220000002500 */
[----:B------:R-:W2:Y:S05]  /*0050*/  LDCU.64 UR4, c[0x0][0x358] ;  /* 0x00006b00ff0477ac */ /* 0x000eaa0008000a00 */
[----:B------:R-:W3:Y:S08]  /*0060*/  LDC.64 R4, c[0x0][0x388] ;  /* 0x0000e200ff047b82 */ /* 0x000ef00000000a00 */
[----:B------:R-:W4:Y:S01]  /*0070*/  LDC.64 R6, c[0x0][0x390] ;  /* 0x0000e400ff067b82 */ /* 0x000f220000000a00 */
[----:B0-----:R-:W-:-:S04]  /*0080*/  IMAD R9, R0, UR6, R9 ;  /* 0x0000000600097c24 */ /* 0x001fc8000f8e0209 */
[----:B-1----:R-:W-:-:S04]  /*0090*/  IMAD.WIDE R2, R9, 0x4, R2 ;  /* 0x0000000409027825 */ /* 0x002fc800078e0202 */
[C---:B---3--:R-:W-:Y:S02]  /*00a0*/  IMAD.WIDE R4, R9.reuse, 0x4, R4 ;  /* 0x0000000409047825 */ /* 0x048fe400078e0204 */
[----:B--2---:R-:W2:Y:S04]  /*00b0*/  LDG.E R2, desc[UR4][R2.64] ;  /* 0x0000000402027981 */ /* 0x004ea8000c1e1900 */
[----:B------:R-:W2:Y:S01]  /*00c0*/  LDG.E R5, desc[UR4][R4.64] ;  /* 0x0000000404057981 */ /* 0x000ea2000c1e1900 */
[----:B----4-:R-:W-:-:S04]  /*00d0*/  IMAD.WIDE R6, R9, 0x4, R6 ;  /* 0x0000000409067825 */ /* 0x010fc800078e0206 */
[----:B--2---:R-:W-:-:S05]  /*00e0*/  FADD R9, R2, R5 ;  /* 0x0000000502097221 */ /* 0x004fca0000000000 */
[----:B------:R-:W-:Y:S01]  /*00f0*/  STG.E desc[UR4][R6.64], R9 ;  /* 0x0000000906007986 */ /* 0x000fe2000c101904 */
[----:B------:R-:W-:Y:S05]  /*0100*/  EXIT ;  /* 0x000000000000794d */ /* 0x000fea0003800000 */
.L_x_0:
[----:B------:R-:W-:-:S00]  /*0110*/  BRA `(.L_x_0) ;  /* 0xfffffffc00fc7947 */ /* 0x000fc0000383ffff */
[----:B------:R-:W-:-:S00]  /*0120*/  NOP ;  /* 0x0000000000007918 */ /* 0x000fc00000000000 */
        /* <DEDUP_REMOVED lines=13> */
.L_x_1:


//--------------------- .nv.shared.reserved.0     --------------------------
	.section	.nv.shared.reserved.0,"aw",@nobits
	.weak		__nv_reservedSMEM_offset_0_alias
	.size		__nv_reservedSMEM_offset_0_alias, 0, 64
	.other		__nv_reservedSMEM_offset_0_alias,@"STO_CUDA_RESERVED_SHARED STV_DEFAULT"
__nv_reservedSMEM_offset_0_alias:
	.zero		0
	.zero		64


//--------------------- .nv.global                --------------------------
	.section	.nv.global,"aw",@nobits
.nv.global:
	.type		_ZN34_INTERNAL_0fa9855f_4_k_cu_a311767b4cuda3std3__45__cpo6cbeginE,@object
	.size		_ZN34_INTERNAL_0fa9855f_4_k_cu_a311767b4cuda3std3__45__cpo6cbeginE,(_ZN34_INTERNAL_0fa9855f_4_k_cu_a311767b4cuda3std6ranges3__45__cpo4prevE - _ZN34_INTERNAL_0fa9855f_4_k_cu_a311767b4cuda3std3__45__cpo6cbeginE)
_ZN34_INTERNAL_0fa9855f_4_k_cu_a311767b4cuda3std3__45__cpo6cbeginE:
	.zero		1
	.type		_ZN34_INTERNAL_0fa9855f_4_k_cu_a311767b4cuda3std6ranges3__45__cpo4prevE,@object
	.size		_ZN34_INTERNAL_0fa9855f_4_k_cu_a311767b4cuda3std6ranges3__45__cpo4prevE,(_ZN34_INTERNAL_0fa9855f_4_k_cu_a311767b4cuda3std6ranges3__45__cpo9iter_moveE - _ZN34_INTERNAL_0fa9855f_4_k_cu_a311767b4cuda3std6ranges3__45__cpo4prevE)
_ZN34_INTERNAL_0fa9855f_4_k_cu_a311767b4cuda3std6ranges3__45__cpo4prevE:
	.zero		1
	.type		_ZN34_INTERNAL_0fa9855f_4_k_cu_a311767b4cuda3std6ranges3__45__cpo9iter_moveE,@object
	.size		_ZN34_INTERNAL_0fa9855f_4_k_cu_a311767b4cuda3std6ranges3__45__cpo9iter_moveE,(_ZN34_INTERNAL_0fa9855f_4_k_cu_a311767b4cuda3std3__45__cpo7crbeginE - _ZN34_INTERNAL_0fa9855f_4_k_cu_a311767b4cuda3std6ranges3__45__cpo9iter_moveE)
_ZN34_INTERNAL_0fa9855f_4_k_cu_a311767b4cuda3std6ranges3__45__cpo9iter_moveE:
	.zero		1
	.type		_ZN34_INTERNAL_0fa9855f_4_k_cu_a311767b4cuda3std3__45__cpo7crbeginE,@object
	.size		_ZN34_INTERNAL_0fa9855f_4_k_cu_a311767b4cuda3std3__45__cpo7crbeginE,(_ZN34_INTERNAL_0fa9855f_4_k_cu_a311767b4cuda3std6ranges3__45__cpo5ssizeE - _ZN34_INTERNAL_0fa9855f_4_k_cu_a311767b4cuda3std3__45__cpo7crbeginE)
_ZN34_INTERNAL_0fa9855f_4_k_cu_a311767b4cuda3std3__45__cpo7crbeginE:
	.zero		1
	.type		_ZN34_INTERNAL_0fa9855f_4_k_cu_a311767b4cuda3std6ranges3__45__cpo5ssizeE,@object
	.size		_ZN34_INTERNAL_0fa9855f_4_k_cu_a311767b4cuda3std6ranges3__45__cpo5ssizeE,(_ZN34_INTERNAL_0fa9855f_4_k_cu_a311767b4cuda3std6ranges3__45__cpo4cendE - _ZN34_INTERNAL_0fa9855f_4_k_cu_a311767b4cuda3std6ranges3__45__cpo5ssizeE)
_ZN34_INTERNAL_0fa9855f_4_k_cu_a311767b4cuda3std6ranges3__45__cpo5ssizeE:
	.zero		1
	.type		_ZN34_INTERNAL_0fa9855f_4_k_cu_a311767b4cuda3std6ranges3__45__cpo4cendE,@object
	.size		_ZN34_INTERNAL_0fa9855f_4_k_cu_a311767b4cuda3std6ranges3__45__cpo4cendE,(_ZN34_INTERNAL_0fa9855f_4_k_cu_a311767b4cuda3std3__45__cpo5beginE - _ZN34_INTERNAL_0fa9855f_4_k_cu_a311767b4cuda3std6ranges3__45__cpo4cendE)
_ZN34_INTERNAL_0fa9855f_4_k_cu_a311767b4cuda3std6ranges3__45__cpo4cendE:
	.zero		1
	.type		_ZN34_INTERNAL_0fa9855f_4_k_cu_a311767b4cuda3std3__45__cpo5beginE,@object
	.size		_ZN34_INTERNAL_0fa9855f_4_k_cu_a311767b4cuda3std3__45__cpo5beginE,(_ZN34_INTERNAL_0fa9855f_4_k_cu_a311767b4cuda3std6ranges3__45__cpo9iter_swapE - _ZN34_INTERNAL_0fa9855f_4_k_cu_a311767b4cuda3std3__45__cpo5beginE)
_ZN34_INTERNAL_0fa9855f_4_k_cu_a311767b4cuda3std3__45__cpo5beginE:
	.zero		1
	.type		_ZN34_INTERNAL_0fa9855f_4_k_cu_a311767b4cuda3std6ranges3__45__cpo9iter_swapE,@object
	.size		_ZN34_INTERNAL_0fa9855f_4_k_cu_a311767b4cuda3std6ranges3__45__cpo9iter_swapE,(_ZN34_INTERNAL_0fa9855f_4_k_cu_a311767b4cuda3std3__419piecewise_constructE - _ZN34_INTERNAL_0fa9855f_4_k_cu_a311767b4cuda3std6ranges3__45__cpo9iter_swapE)
_ZN34_INTERNAL_0fa9855f_4_k_cu_a311767b4cuda3std6ranges3__45__cpo9iter_swapE:
	.zero		1
	.type		_ZN34_INTERNAL_0fa9855f_4_k_cu_a311767b4cuda3std3__419piecewise_constructE,@object
	.size		_ZN34_INTERNAL_0fa9855f_4_k_cu_a311767b4cuda3std3__419piecewise_constructE,(_ZN34_INTERNAL_0fa9855f_4_k_cu_a311767b4cuda3std3__45__cpo6rbeginE - _ZN34_INTERNAL_0fa9855f_4_k_cu_a311767b4cuda3std3__419piecewise_constructE)
_ZN34_INTERNAL_0fa9855f_4_k_cu_a311767b4cuda3std3__419piecewise_constructE:
	.zero		1
	.type		_ZN34_INTERNAL_0fa9855f_4_k_cu_a311767b4cuda3std3__45__cpo6rbeginE,@object
	.size		_ZN34_INTERNAL_0fa9855f_4_k_cu_a311767b4cuda3std3__45__cpo6rbeginE,(_ZN34_INTERNAL_0fa9855f_4_k_cu_a311767b4cuda3std6ranges3__45__cpo5cdataE - _ZN34_INTERNAL_0fa9855f_4_k_cu_a311767b4cuda3std3__45__cpo6rbeginE)
_ZN34_INTERNAL_0fa9855f_4_k_cu_a311767b4cuda3std3__45__cpo6rbeginE:
	.zero		1
	.type		_ZN34_INTERNAL_0fa9855f_4_k_cu_a311767b4cuda3std6ranges3__45__cpo5cdataE,@object
	.size		_ZN34_INTERNAL_0fa9855f_4_k_cu_a311767b4cuda3std6ranges3__45__cpo5cdataE,(_ZN34_INTERNAL_0fa9855f_4_k_cu_a311767b4cuda3std6ranges3__45__cpo3endE - _ZN34_INTERNAL_0fa9855f_4_k_cu_a311767b4cuda3std6ranges3__45__cpo5cdataE)
_ZN34_INTERNAL_0fa9855f_4_k_cu_a311767b4cuda3std6ranges3__45__cpo5cdataE:
	.zero		1
	.type		_ZN34_INTERNAL_0fa9855f_4_k_cu_a311767b4cuda3std6ranges3__45__cpo3endE,@object
	.size		_ZN34_INTERNAL_0fa9855f_4_k_cu_a311767b4cuda3std6ranges3__45__cpo3endE,(_ZN34_INTERNAL_0fa9855f_4_k_cu_a311767b4cuda3std3__45__cpo4cendE - _ZN34_INTERNAL_0fa9855f_4_k_cu_a311767b4cuda3std6ranges3__45__cpo3endE)
_ZN34_INTERNAL_0fa9855f_4_k_cu_a311767b4cuda3std6ranges3__45__cpo3endE:
	.zero		1
	.type		_ZN34_INTERNAL_0fa9855f_4_k_cu_a311767b4cuda3std3__45__cpo4cendE,@object
	.size		_ZN34_INTERNAL_0fa9855f_4_k_cu_a311767b4cuda3std3__45__cpo4cendE,(_ZN34_INTERNAL_0fa9855f_4_k_cu_a311767b4cuda3std6ranges3__45__cpo4dataE - _ZN34_INTERNAL_0fa9855f_4_k_cu_a311767b4cuda3std3__45__cpo4cendE)
_ZN34_INTERNAL_0fa9855f_4_k_cu_a311767b4cuda3std3__45__cpo4cendE:
	.zero		1
	.type		_ZN34_INTERNAL_0fa9855f_4_k_cu_a311767b4cuda3std6ranges3__45__cpo4dataE,@object
	.size		_ZN34_INTERNAL_0fa9855f_4_k_cu_a311767b4cuda3std6ranges3__45__cpo4dataE,(_ZN34_INTERNAL_0fa9855f_4_k_cu_a311767b4cuda3std6ranges3__45__cpo5beginE - _ZN34_INTERNAL_0fa9855f_4_k_cu_a311767b4cuda3std6ranges3__45__cpo4dataE)
_ZN34_INTERNAL_0fa9855f_4_k_cu_a311767b4cuda3std6ranges3__45__cpo4dataE:
	.zero		1
	.type		_ZN34_INTERNAL_0fa9855f_4_k_cu_a311767b4cuda3std6ranges3__45__cpo5beginE,@object
	.size		_ZN34_INTERNAL_0fa9855f_4_k_cu_a311767b4cuda3std6ranges3__45__cpo5beginE,(_ZN34_INTERNAL_0fa9855f_4_k_cu_a311767b4cuda3std3__45__cpo5crendE - _ZN34_INTERNAL_0fa9855f_4_k_cu_a311767b4cuda3std6ranges3__45__cpo5beginE)
_ZN34_INTERNAL_0fa9855f_4_k_cu_a311767b4cuda3std6ranges3__45__cpo5beginE:
	.zero		1
	.type		_ZN34_INTERNAL_0fa9855f_4_k_cu_a311767b4cuda3std3__45__cpo5crendE,@object
	.size		_ZN34_INTERNAL_0fa9855f_4_k_cu_a311767b4cuda3std3__45__cpo5crendE,(_ZN34_INTERNAL_0fa9855f_4_k_cu_a311767b4cuda3std6ranges3__45__cpo8distanceE - _ZN34_INTERNAL_0fa9855f_4_k_cu_a311767b4cuda3std3__45__cpo5crendE)
_ZN34_INTERNAL_0fa9855f_4_k_cu_a311767b4cuda3std3__45__cpo5crendE:
	.zero		1
	.type		_ZN34_INTERNAL_0fa9855f_4_k_cu_a311767b4cuda3std6ranges3__45__cpo8distanceE,@object
	.size		_ZN34_INTERNAL_0fa9855f_4_k_cu_a311767b4cuda3std6ranges3__45__cpo8distanceE,(_ZN34_INTERNAL_0fa9855f_4_k_cu_a311767b4cuda3std6ranges3__45__cpo7advanceE - _ZN34_INTERNAL_0fa9855f_4_k_cu_a311767b4cuda3std6ranges3__45__cpo8distanceE)
_ZN34_INTERNAL_0fa9855f_4_k_cu_a311767b4cuda3std6ranges3__45__cpo8distanceE:
	.zero		1
	.type		_ZN34_INTERNAL_0fa9855f_4_k_cu_a311767b4cuda3std6ranges3__45__cpo7advanceE,@object
	.size		_ZN34_INTERNAL_0fa9855f_4_k_cu_a311767b4cuda3std6ranges3__45__cpo7advanceE,(_ZN34_INTERNAL_0fa9855f_4_k_cu_a311767b4cuda3std3__45__cpo3endE - _ZN34_INTERNAL_0fa9855f_4_k_cu_a311767b4cuda3std6ranges3__45__cpo7advanceE)
_ZN34_INTERNAL_0fa9855f_4_k_cu_a311767b4cuda3std6ranges3__45__cpo7advanceE:
	.zero		1
	.type		_ZN34_INTERNAL_0fa9855f_4_k_cu_a311767b4cuda3std3__45__cpo3endE,@object
	.size		_ZN34_INTERNAL_0fa9855f_4_k_cu_a311767b4cuda3std3__45__cpo3endE,(_ZN34_INTERNAL_0fa9855f_4_k_cu_a311767b4cuda3std6ranges3__45__cpo4nextE - _ZN34_INTERNAL_0fa9855f_4_k_cu_a311767b4cuda3std3__45__cpo3endE)
_ZN34_INTERNAL_0fa9855f_4_k_cu_a311767b4cuda3std3__45__cpo3endE:
	.zero		1
	.type		_ZN34_INTERNAL_0fa9855f_4_k_cu_a311767b4cuda3std6ranges3__45__cpo4nextE,@object
	.size		_ZN34_INTERNAL_0fa9855f_4_k_cu_a311767b4cuda3std6ranges3__45__cpo4nextE,(_ZN34_INTERNAL_0fa9855f_4_k_cu_a311767b4cuda3std6ranges3__45__cpo4swapE - _ZN34_INTERNAL_0fa9855f_4_k_cu_a311767b4cuda3std6ranges3__45__cpo4nextE)
_ZN34_INTERNAL_0fa9855f_4_k_cu_a311767b4cuda3std6ranges3__45__cpo4nextE:
	.zero		1
	.type		_ZN34_INTERNAL_0fa9855f_4_k_cu_a311767b4cuda3std6ranges3__45__cpo4swapE,@object
	.size		_ZN34_INTERNAL_0fa9855f_4_k_cu_a311767b4cuda3std6ranges3__45__cpo4swapE,(_ZN34_INTERNAL_0fa9855f_4_k_cu_a311767b4cuda3std3__45__cpo4rendE - _ZN34_INTERNAL_0fa9855f_4_k_cu_a311767b4cuda3std6ranges3__45__cpo4swapE)
_ZN34_INTERNAL_0fa9855f_4_k_cu_a311767b4cuda3std6ranges3__45__cpo4swapE:
	.zero		1
	.type		_ZN34_INTERNAL_0fa9855f_4_k_cu_a311767b4cuda3std3__45__cpo4rendE,@object
	.size		_ZN34_INTERNAL_0fa9855f_4_k_cu_a311767b4cuda3std3__45__cpo4rendE,(_ZN34_INTERNAL_0fa9855f_4_k_cu_a311767b4cuda3std6ranges3__45__cpo4sizeE - _ZN34_INTERNAL_0fa9855f_4_k_cu_a311767b4cuda3std3__45__cpo4rendE)
_ZN34_INTERNAL_0fa9855f_4_k_cu_a311767b4cuda3std3__45__cpo4rendE:
	.zero		1
	.type		_ZN34_INTERNAL_0fa9855f_4_k_cu_a311767b4cuda3std6ranges3__45__cpo4sizeE,@object
	.size		_ZN34_INTERNAL_0fa9855f_4_k_cu_a311767b4cuda3std6ranges3__45__cpo4sizeE,(_ZN34_INTERNAL_0fa9855f_4_k_cu_a311767b4cuda3std6ranges3__45__cpo6cbeginE - _ZN34_INTERNAL_0fa9855f_4_k_cu_a311767b4cuda3std6ranges3__45__cpo4sizeE)
_ZN34_INTERNAL_0fa9855f_4_k_cu_a311767b4cuda3std6ranges3__45__cpo4sizeE:
	.zero		1
	.type		_ZN34_INTERNAL_0fa9855f_4_k_cu_a311767b4cuda3std6ranges3__45__cpo6cbeginE,@object
	.size		_ZN34_INTERNAL_0fa9855f_4_k_cu_a311767b4cuda3std6ranges3__45__cpo6cbeginE,(.L_13 - _ZN34_INTERNAL_0fa9855f_4_k_cu_a311767b4cuda3std6ranges3__45__cpo6cbeginE)
_ZN34_INTERNAL_0fa9855f_4_k_cu_a311767b4cuda3std6ranges3__45__cpo6cbeginE:
	.zero		1
.L_13:


//--------------------- .nv.constant0._Z6vecAddPfS_S_ --------------------------
	.section	.nv.constant0._Z6vecAddPfS_S_,"a",@progbits
	.sectionflags	@""
	.align	4
.nv.constant0._Z6vecAddPfS_S_:
	.zero		920


//--------------------- SYMBOLS --------------------------

	.type		.nv.reservedSmem.offset0,@object
	.size		.nv.reservedSmem.offset0,0x4
